	.headerflags	@"EF_CUDA_TEXMODE_UNIFIED EF_CUDA_64BIT_ADDRESS EF_CUDA_SM86 EF_CUDA_VIRTUAL_SM(EF_CUDA_SM86)"
	.elftype	@"ET_EXEC"


//--------------------- .nv.info                  --------------------------
	.section	.nv.info,"",@"SHT_CUDA_INFO"
	.align	4


	//----- nvinfo : EIATTR_REGCOUNT
	.align		4
        /*0000*/ 	.byte	0x04, 0x2f
        /*0002*/ 	.short	(.L_1 - .L_0)
	.align		4
.L_0:
        /*0004*/ 	.word	index@(triton_poi_fused__to_copy_2)
        /*0008*/ 	.word	0x00000008


	//----- nvinfo : EIATTR_MIN_STACK_SIZE
	.align		4
.L_1:
        /*000c*/ 	.byte	0x04, 0x12
        /*000e*/ 	.short	(.L_3 - .L_2)
	.align		4
.L_2:
        /*0010*/ 	.word	index@(triton_poi_fused__to_copy_2)
        /*0014*/ 	.word	0x00000000


	//----- nvinfo : EIATTR_FRAME_SIZE
	.align		4
.L_3:
        /*0018*/ 	.byte	0x04, 0x11
        /*001a*/ 	.short	(.L_5 - .L_4)
	.align		4
.L_4:
        /*001c*/ 	.word	index@(triton_poi_fused__to_copy_2)
        /*0020*/ 	.word	0x00000000


	//----- nvinfo : EIATTR_MIN_STACK_SIZE
	.align		4
.L_5:
        /*0024*/ 	.byte	0x04, 0x12
        /*0026*/ 	.short	(.L_7 - .L_6)
	.align		4
.L_6:
        /*0028*/ 	.word	index@(triton_poi_fused__to_copy_2)
        /*002c*/ 	.word	0x00000000
.L_7:


//--------------------- .nv.info.triton_poi_fused__to_copy_2 --------------------------
	.section	.nv.info.triton_poi_fused__to_copy_2,"",@"SHT_CUDA_INFO"
	.sectionflags	@""
	.align	4


	//----- nvinfo : EIATTR_CUDA_API_VERSION
	.align		4
        /*0000*/ 	.byte	0x04, 0x37
        /*0002*/ 	.short	(.L_9 - .L_8)
.L_8:
        /*0004*/ 	.word	0x0000007c


	//----- nvinfo : EIATTR_SW2861232_WAR
	.align		4
.L_9:
        /*0008*/ 	.byte	0x01, 0x35
	.zero		2


	//----- nvinfo : EIATTR_PARAM_CBANK
	.align		4
        /*000c*/ 	.byte	0x04, 0x0a
        /*000e*/ 	.short	(.L_11 - .L_10)
	.align		4
.L_10:
        /*0010*/ 	.word	index@(.nv.constant0.triton_poi_fused__to_copy_2)
        /*0014*/ 	.short	0x0160
        /*0016*/ 	.short	0x0020


	//----- nvinfo : EIATTR_CBANK_PARAM_SIZE
	.align		4
.L_11:
        /*0018*/ 	.byte	0x03, 0x19
        /*001a*/ 	.short	0x0020


	//----- nvinfo : EIATTR_KPARAM_INFO
	.align		4
        /*001c*/ 	.byte	0x04, 0x17
        /*001e*/ 	.short	(.L_13 - .L_12)
.L_12:
        /*0020*/ 	.word	0x00000000
        /*0024*/ 	.short	0x0003
        /*0026*/ 	.short	0x0018
        /*0028*/ 	.byte	0x00, 0xf4, 0x21, 0x00


	//----- nvinfo : EIATTR_KPARAM_INFO
	.align		4
.L_13:
        /*002c*/ 	.byte	0x04, 0x17
        /*002e*/ 	.short	(.L_15 - .L_14)
.L_14:
        /*0030*/ 	.word	0x00000000
        /*0034*/ 	.short	0x0002
        /*0036*/ 	.short	0x0010
        /*0038*/ 	.byte	0x00, 0xf0, 0x11, 0x00


	//----- nvinfo : EIATTR_KPARAM_INFO
	.align		4
.L_15:
        /*003c*/ 	.byte	0x04, 0x17
        /*003e*/ 	.short	(.L_17 - .L_16)
.L_16:
        /*0040*/ 	.word	0x00000000
        /*0044*/ 	.short	0x0001
        /*0046*/ 	.short	0x0008
        /*0048*/ 	.byte	0x00, 0xf4, 0x21, 0x00


	//----- nvinfo : EIATTR_KPARAM_INFO
	.align		4
.L_17:
        /*004c*/ 	.byte	0x04, 0x17
        /*004e*/ 	.short	(.L_19 - .L_18)
.L_18:
        /*0050*/ 	.word	0x00000000
        /*0054*/ 	.short	0x0000
        /*0056*/ 	.short	0x0000
        /*0058*/ 	.byte	0x00, 0xf4, 0x21, 0x00


	//----- nvinfo : EIATTR_MAXREG_COUNT
	.align		4
.L_19:
        /*005c*/ 	.byte	0x03, 0x1b
        /*005e*/ 	.short	0x00ff


	//----- nvinfo : EIATTR_EXIT_INSTR_OFFSETS
	.align		4
        /*0060*/ 	.byte	0x04, 0x1c
        /*0062*/ 	.short	(.L_21 - .L_20)


	//   ....[0]....
.L_20:
        /*0064*/ 	.word	0x00000120


	//   ....[1]....
        /*0068*/ 	.word	0x00000140


	//----- nvinfo : EIATTR_REQNTID
	.align		4
.L_21:
        /*006c*/ 	.byte	0x04, 0x10
        /*006e*/ 	.short	(.L_23 - .L_22)
.L_22:
        /*0070*/ 	.word	0x00000080
        /*0074*/ 	.word	0x00000001
        /*0078*/ 	.word	0x00000001


	//----- nvinfo : EIATTR_CRS_STACK_SIZE
	.align		4
.L_23:
        /*007c*/ 	.byte	0x04, 0x1e
        /*007e*/ 	.short	(.L_25 - .L_24)
.L_24:
        /*0080*/ 	.word	0x00000000
.L_25:


//--------------------- .nv.callgraph             --------------------------
	.section	.nv.callgraph,"",@"SHT_CUDA_CALLGRAPH"
	.align	4
	.sectionentsize	8
	.align		4
        /*0000*/ 	.word	0x00000000
	.align		4
        /*0004*/ 	.word	0xffffffff
	.align		4
        /*0008*/ 	.word	0x00000000
	.align		4
        /*000c*/ 	.word	0xfffffffe
	.align		4
        /*0010*/ 	.word	0x00000000
	.align		4
        /*0014*/ 	.word	0xfffffffd
	.align		4
        /*0018*/ 	.word	0x00000000
	.align		4
        /*001c*/ 	.word	0xfffffffc


//--------------------- .nv.rel.action            --------------------------
	.section	.nv.rel.action,"",@"SHT_CUDA_RELOCINFO"
	.align	8
	.sectionentsize	8
        /*0000*/ 	.byte	0x73, 0x00, 0x00, 0x00, 0x00, 0x00, 0x00, 0x00, 0x00, 0x00, 0x00, 0x11, 0x25, 0x00, 0x05, 0x36


//--------------------- .nv.constant0.triton_poi_fused__to_copy_2 --------------------------
	.section	.nv.constant0.triton_poi_fused__to_copy_2,"a",@progbits
	.sectionflags	@""
	.align	4
.nv.constant0.triton_poi_fused__to_copy_2:
	.zero		384


//--------------------- .text.triton_poi_fused__to_copy_2 --------------------------
	.section	.text.triton_poi_fused__to_copy_2,"ax",@progbits
	.sectioninfo	@"SHI_REGISTERS=8"
	.align	128
        .global         triton_poi_fused__to_copy_2
        .type           triton_poi_fused__to_copy_2,@function
        .size           triton_poi_fused__to_copy_2,(.L_x_3 - triton_poi_fused__to_copy_2)
        .other          triton_poi_fused__to_copy_2,@"STO_CUDA_ENTRY STV_DEFAULT"
triton_poi_fused__to_copy_2:
.text.triton_poi_fused__to_copy_2:
[----:B------:R-:W-:Y:S02]  /*0000*/  IMAD.MOV.U32 R1, RZ, RZ, c[0x0][0x28] ;  /* 0x00000a00ff017624 */ /* 0x000fe400078e00ff */
[----:B------:R-:W0:Y:S01]  /*0010*/  S2R R0, SR_TID.X ;  /* 0x0000000000007919 */ /* 0x000e220000002100 */
[----:B------:R-:W-:Y:S01]  /*0020*/  MOV R5, 0x2 ;  /* 0x0000000200057802 */ /* 0x000fe20000000f00 */
[----:B------:R-:W-:Y:S01]  /*0030*/  ULDC.64 UR4, c[0x0][0x118] ;  /* 0x0000460000047ab9 */ /* 0x000fe20000000a00 */
[----:B------:R-:W-:Y:S01]  /*0040*/  BSSY B0, `(.L_x_0) ;  /* 0x000000c000007945 */ /* 0x000fe20003800000 */
[----:B------:R-:W1:Y:S01]  /*0050*/  S2R R3, SR_CTAID.X ;  /* 0x0000000000037919 */ /* 0x000e620000002500 */
[----:B0-----:R-:W-:-:S04]  /*0060*/  SHF.L.U32 R0, R0, 0x1, RZ ;  /* 0x0000000100007819 */ /* 0x001fc800000006ff */
[----:B------:R-:W-:-:S05]  /*0070*/  LOP3.LUT R0, R0, 0xfe, RZ, 0xc0, !PT ;  /* 0x000000fe00007812 */ /* 0x000fca00078ec0ff */
[----:B-1----:R-:W-:Y:S02]  /*0080*/  IMAD R0, R3, 0x100, R0 ;  /* 0x0000010003007824 */ /* 0x002fe400078e0200 */
[----:B------:R-:W-:Y:S02]  /*0090*/  CS2R R2, SRZ ;  /* 0x0000000000027805 */ /* 0x000fe4000001ff00 */
[C---:B------:R-:W-:Y:S01]  /*00a0*/  IMAD.WIDE R4, R0.reuse, R5, c[0x0][0x168] ;  /* 0x00005a0000047625 */ /* 0x040fe200078e0205 */
[----:B------:R-:W-:-:S13]  /*00b0*/  ISETP.GE.AND P0, PT, R0, 0x3600, PT ;  /* 0x000036000000780c */ /* 0x000fda0003f06270 */
[----:B------:R-:W-:Y:S05]  /*00c0*/  @P0 BRA `(.L_x_1) ;  /* 0x0000003000000947 */ /* 0x000fea0003800000 */
[----:B------:R-:W-:-:S04]  /*00d0*/  IMAD.MOV.U32 R3, RZ, RZ, 0x4 ;  /* 0x00000004ff037424 */ /* 0x000fc800078e00ff */
[----:B------:R-:W-:-:S06]  /*00e0*/  IMAD.WIDE R2, R0, R3, c[0x0][0x160] ;  /* 0x0000580000027625 */ /* 0x000fcc00078e0203 */
[----:B------:R-:W5:Y:S02]  /*00f0*/  LDG.E.64 R2, [R2.64] ;  /* 0x0000000402027981 */ /* 0x000f64000c1e1b00 */
.L_x_1:
[----:B------:R-:W-:Y:S05]  /*0100*/  BSYNC B0 ;  /* 0x0000000000007941 */ /* 0x000fea0003800000 */
.L_x_0:
[----:B-----5:R-:W-:Y:S01]  /*0110*/  F2FP.BF16.PACK_AB R3, R3, R2 ;  /* 0x000000020303723e */ /* 0x020fe200000010ff */
[----:B------:R-:W-:Y:S06]  /*0120*/  @P0 EXIT ;  /* 0x000000000000094d */ /* 0x000fec0003800000 */
[----:B------:R-:W-:Y:S01]  /*0130*/  STG.E [R4.64], R3 ;  /* 0x0000000304007986 */ /* 0x000fe2000c101904 */
[----:B------:R-:W-:Y:S05]  /*0140*/  EXIT ;  /* 0x000000000000794d */ /* 0x000fea0003800000 */
.L_x_2:
[----:B------:R-:W-:-:S00]  /*0150*/  BRA `(.L_x_2) ;  /* 0xfffffff000007947 */ /* 0x000fc0000383ffff */
[----:B------:R-:W-:-:S00]  /*0160*/  NOP ;  /* 0x0000000000007918 */ /* 0x000fc00000000000 */
        /* <DEDUP_REMOVED lines=9> */
.L_x_3:
